	.headerflags	@"EF_CUDA_TEXMODE_UNIFIED EF_CUDA_64BIT_ADDRESS EF_CUDA_ACCELERATORS EF_CUDA_SM90 EF_CUDA_VIRTUAL_SM(EF_CUDA_SM90)"
	.elftype	@"ET_EXEC"


//--------------------- .nv.info                  --------------------------
	.section	.nv.info,"",@"SHT_CUDA_INFO"
	.align	4


	//----- nvinfo : EIATTR_REGCOUNT
	.align		4
        /*0000*/ 	.byte	0x04, 0x2f
        /*0002*/ 	.short	(.L_1 - .L_0)
	.align		4
.L_0:
        /*0004*/ 	.word	index@(triton_poi_fused__unsafe_index_add_mul_sub_55)
        /*0008*/ 	.word	0x00000012


	//----- nvinfo : EIATTR_MIN_STACK_SIZE
	.align		4
.L_1:
        /*000c*/ 	.byte	0x04, 0x12
        /*000e*/ 	.short	(.L_3 - .L_2)
	.align		4
.L_2:
        /*0010*/ 	.word	index@(triton_poi_fused__unsafe_index_add_mul_sub_55)
        /*0014*/ 	.word	0x00000000


	//----- nvinfo : EIATTR_FRAME_SIZE
	.align		4
.L_3:
        /*0018*/ 	.byte	0x04, 0x11
        /*001a*/ 	.short	(.L_5 - .L_4)
	.align		4
.L_4:
        /*001c*/ 	.word	index@(triton_poi_fused__unsafe_index_add_mul_sub_55)
        /*0020*/ 	.word	0x00000000


	//----- nvinfo : EIATTR_MIN_STACK_SIZE
	.align		4
.L_5:
        /*0024*/ 	.byte	0x04, 0x12
        /*0026*/ 	.short	(.L_7 - .L_6)
	.align		4
.L_6:
        /*0028*/ 	.word	index@(triton_poi_fused__unsafe_index_add_mul_sub_55)
        /*002c*/ 	.word	0x00000000
.L_7:


//--------------------- .nv.info.triton_poi_fused__unsafe_index_add_mul_sub_55 --------------------------
	.section	.nv.info.triton_poi_fused__unsafe_index_add_mul_sub_55,"",@"SHT_CUDA_INFO"
	.sectionflags	@""
	.align	4


	//----- nvinfo : EIATTR_CUDA_API_VERSION
	.align		4
        /*0000*/ 	.byte	0x04, 0x37
        /*0002*/ 	.short	(.L_9 - .L_8)
.L_8:
        /*0004*/ 	.word	0x0000007c


	//----- nvinfo : EIATTR_KPARAM_INFO
	.align		4
.L_9:
        /*0008*/ 	.byte	0x04, 0x17
        /*000a*/ 	.short	(.L_11 - .L_10)
.L_10:
        /*000c*/ 	.word	0x00000000
        /*0010*/ 	.short	0x0006
        /*0012*/ 	.short	0x0030
        /*0014*/ 	.byte	0x00, 0xf0, 0x11, 0x00


	//----- nvinfo : EIATTR_KPARAM_INFO
	.align		4
.L_11:
        /*0018*/ 	.byte	0x04, 0x17
        /*001a*/ 	.short	(.L_13 - .L_12)
.L_12:
        /*001c*/ 	.word	0x00000000
        /*0020*/ 	.short	0x0005
        /*0022*/ 	.short	0x0028
        /*0024*/ 	.byte	0x00, 0xf4, 0x21, 0x00


	//----- nvinfo : EIATTR_KPARAM_INFO
	.align		4
.L_13:
        /*0028*/ 	.byte	0x04, 0x17
        /*002a*/ 	.short	(.L_15 - .L_14)
.L_14:
        /*002c*/ 	.word	0x00000000
        /*0030*/ 	.short	0x0004
        /*0032*/ 	.short	0x0020
        /*0034*/ 	.byte	0x00, 0xf4, 0x21, 0x00


	//----- nvinfo : EIATTR_KPARAM_INFO
	.align		4
.L_15:
        /*0038*/ 	.byte	0x04, 0x17
        /*003a*/ 	.short	(.L_17 - .L_16)
.L_16:
        /*003c*/ 	.word	0x00000000
        /*0040*/ 	.short	0x0003
        /*0042*/ 	.short	0x0018
        /*0044*/ 	.byte	0x00, 0xf4, 0x21, 0x00


	//----- nvinfo : EIATTR_KPARAM_INFO
	.align		4
.L_17:
        /*0048*/ 	.byte	0x04, 0x17
        /*004a*/ 	.short	(.L_19 - .L_18)
.L_18:
        /*004c*/ 	.word	0x00000000
        /*0050*/ 	.short	0x0002
        /*0052*/ 	.short	0x0010
        /*0054*/ 	.byte	0x00, 0xf4, 0x21, 0x00


	//----- nvinfo : EIATTR_KPARAM_INFO
	.align		4
.L_19:
        /*0058*/ 	.byte	0x04, 0x17
        /*005a*/ 	.short	(.L_21 - .L_20)
.L_20:
        /*005c*/ 	.word	0x00000000
        /*0060*/ 	.short	0x0001
        /*0062*/ 	.short	0x0008
        /*0064*/ 	.byte	0x00, 0xf4, 0x21, 0x00


	//----- nvinfo : EIATTR_KPARAM_INFO
	.align		4
.L_21:
        /*0068*/ 	.byte	0x04, 0x17
        /*006a*/ 	.short	(.L_23 - .L_22)
.L_22:
        /*006c*/ 	.word	0x00000000
        /*0070*/ 	.short	0x0000
        /*0072*/ 	.short	0x0000
        /*0074*/ 	.byte	0x00, 0xf4, 0x21, 0x00


	//----- nvinfo : EIATTR_SPARSE_MMA_MASK
	.align		4
.L_23:
        /*0078*/ 	.byte	0x03, 0x50
        /*007a*/ 	.short	0x0000


	//----- nvinfo : EIATTR_MAXREG_COUNT
	.align		4
        /*007c*/ 	.byte	0x03, 0x1b
        /*007e*/ 	.short	0x00ff


	//----- nvinfo : EIATTR_EXIT_INSTR_OFFSETS
	.align		4
        /*0080*/ 	.byte	0x04, 0x1c
        /*0082*/ 	.short	(.L_25 - .L_24)


	//   ....[0]....
.L_24:
        /*0084*/ 	.word	0x000001b0


	//   ....[1]....
        /*0088*/ 	.word	0x000001d0


	//----- nvinfo : EIATTR_REQNTID
	.align		4
.L_25:
        /*008c*/ 	.byte	0x04, 0x10
        /*008e*/ 	.short	(.L_27 - .L_26)
.L_26:
        /*0090*/ 	.word	0x00000080
        /*0094*/ 	.word	0x00000001
        /*0098*/ 	.word	0x00000001


	//----- nvinfo : EIATTR_CBANK_PARAM_SIZE
	.align		4
.L_27:
        /*009c*/ 	.byte	0x03, 0x19
        /*009e*/ 	.short	0x0034


	//----- nvinfo : EIATTR_PARAM_CBANK
	.align		4
        /*00a0*/ 	.byte	0x04, 0x0a
        /*00a2*/ 	.short	(.L_29 - .L_28)
	.align		4
.L_28:
        /*00a4*/ 	.word	index@(.nv.constant0.triton_poi_fused__unsafe_index_add_mul_sub_55)
        /*00a8*/ 	.short	0x0210
        /*00aa*/ 	.short	0x0034


	//----- nvinfo : EIATTR_SW_WAR
	.align		4
.L_29:
        /*00ac*/ 	.byte	0x04, 0x36
        /*00ae*/ 	.short	(.L_31 - .L_30)
.L_30:
        /*00b0*/ 	.word	0x00000008
.L_31:


//--------------------- .nv.callgraph             --------------------------
	.section	.nv.callgraph,"",@"SHT_CUDA_CALLGRAPH"
	.align	4
	.sectionentsize	8
	.align		4
        /*0000*/ 	.word	0x00000000
	.align		4
        /*0004*/ 	.word	0xffffffff
	.align		4
        /*0008*/ 	.word	0x00000000
	.align		4
        /*000c*/ 	.word	0xfffffffe
	.align		4
        /*0010*/ 	.word	0x00000000
	.align		4
        /*0014*/ 	.word	0xfffffffd
	.align		4
        /*0018*/ 	.word	0x00000000
	.align		4
        /*001c*/ 	.word	0xfffffffc


//--------------------- .text.triton_poi_fused__unsafe_index_add_mul_sub_55 --------------------------
	.section	.text.triton_poi_fused__unsafe_index_add_mul_sub_55,"ax",@progbits
	.align	128
        .global         triton_poi_fused__unsafe_index_add_mul_sub_55
        .type           triton_poi_fused__unsafe_index_add_mul_sub_55,@function
        .size           triton_poi_fused__unsafe_index_add_mul_sub_55,(.L_x_1 - triton_poi_fused__unsafe_index_add_mul_sub_55)
        .other          triton_poi_fused__unsafe_index_add_mul_sub_55,@"STO_CUDA_ENTRY STV_DEFAULT"
triton_poi_fused__unsafe_index_add_mul_sub_55:
.text.triton_poi_fused__unsafe_index_add_mul_sub_55:
[----:B------:R-:W0:Y:S02]  /*0000*/  LDC R1, c[0x0][0x28] ;  /* 0x00000a00ff017b82 */ /* 0x000e240000000800 */
[----:B------:R-:W1:Y:S01]  /*0010*/  S2R R0, SR_TID.X ;  /* 0x0000000000007919 */ /* 0x000e620000002100 */
[----:B------:R-:W2:Y:S01]  /*0020*/  LDC.64 R2, c[0x0][0x220] ;  /* 0x00008800ff027b82 */ /* 0x000ea20000000a00 */
[----:B------:R-:W-:Y:S01]  /*0030*/  MOV R11, RZ ;  /* 0x000000ff000b7202 */ /* 0x000fe20000000f00 */
[----:B------:R-:W-:Y:S01]  /*0040*/  ULDC.64 UR4, c[0x0][0x208] ;  /* 0x0000820000047ab9 */ /* 0x000fe20000000a00 */
[----:B------:R-:W3:Y:S01]  /*0050*/  S2R R5, SR_CTAID.X ;  /* 0x0000000000057919 */ /* 0x000ee20000002500 */
[----:B------:R-:W-:Y:S01]  /*0060*/  CS2R R12, SRZ ;  /* 0x00000000000c7805 */ /* 0x000fe2000001ff00 */
[----:B-1----:R-:W-:-:S05]  /*0070*/  IMAD.SHL.U32 R0, R0, 0x2, RZ ;  /* 0x0000000200007824 */ /* 0x002fca00078e00ff */
[----:B------:R-:W-:-:S05]  /*0080*/  LOP3.LUT R0, R0, 0xfe, RZ, 0xc0, !PT ;  /* 0x000000fe00007812 */ /* 0x000fca00078ec0ff */
[----:B---3--:R-:W-:Y:S01]  /*0090*/  IMAD R9, R5, 0x100, R0 ;  /* 0x0000010005097824 */ /* 0x008fe200078e0200 */
[----:B------:R-:W-:-:S04]  /*00a0*/  SHF.R.S32.HI R0, RZ, 0x17, R5 ;  /* 0x00000017ff007819 */ /* 0x000fc80000011405 */
[----:B------:R-:W-:Y:S02]  /*00b0*/  ISETP.GE.AND P0, PT, R9, 0x400, PT ;  /* 0x000004000900780c */ /* 0x000fe40003f06270 */
[----:B------:R-:W-:-:S04]  /*00c0*/  SGXT R0, R0, 0x1 ;  /* 0x000000010000781a */ /* 0x000fc80000000200 */
[----:B------:R-:W-:-:S04]  /*00d0*/  LEA.HI R0, R0, R9, RZ, 0x2 ;  /* 0x0000000900007211 */ /* 0x000fc800078f10ff */
[----:B------:R-:W-:Y:S01]  /*00e0*/  SHF.R.S32.HI R7, RZ, 0x2, R0 ;  /* 0x00000002ff077819 */ /* 0x000fe20000011400 */
[----:B------:R-:W-:Y:S02]  /*00f0*/  HFMA2.MMA R0, -RZ, RZ, 0, 0 ;  /* 0x00000000ff007435 */ /* 0x000fe400000001ff */
[----:B------:R-:W1:Y:S02]  /*0100*/  @!P0 LDC.64 R4, c[0x0][0x230] ;  /* 0x00008c00ff048b82 */ /* 0x000e640000000a00 */
[----:B--2---:R-:W-:-:S05]  /*0110*/  IMAD.WIDE R2, R7, 0x4, R2 ;  /* 0x0000000407027825 */ /* 0x004fca00078e0202 */
[----:B------:R-:W2:Y:S01]  /*0120*/  @!P0 LDG.E.EL R11, desc[UR4][R2.64] ;  /* 0x00000004020b8981 */ /* 0x000ea2000c2e1900 */
[----:B------:R-:W3:Y:S03]  /*0130*/  LDC.64 R6, c[0x0][0x238] ;  /* 0x00008e00ff067b82 */ /* 0x000ee60000000a00 */
[----:B------:R-:W4:Y:S04]  /*0140*/  @!P0 LDG.E.EL R0, desc[UR4][R2.64] ;  /* 0x0000000402008981 */ /* 0x000f28000c2e1900 */
[----:B-1----:R-:W5:Y:S01]  /*0150*/  @!P0 LDG.E.EL.64 R12, desc[UR4][R4.64] ;  /* 0x00000004040c8981 */ /* 0x002f62000c2e1b00 */
[----:B---3--:R-:W-:-:S04]  /*0160*/  IMAD.WIDE R6, R9, 0x4, R6 ;  /* 0x0000000409067825 */ /* 0x008fc800078e0206 */
[----:B--2---:R-:W-:Y:S01]  /*0170*/  FADD R8, R11, -R11 ;  /* 0x8000000b0b087221 */ /* 0x004fe20000000000 */
[----:B----4-:R-:W-:-:S04]  /*0180*/  FADD R15, R0, -R0 ;  /* 0x80000000000f7221 */ /* 0x010fc80000000000 */
[----:B-----5:R-:W-:Y:S01]  /*0190*/  FFMA R13, R15, R13, R0 ;  /* 0x0000000d0f0d7223 */ /* 0x020fe20000000000 */
[----:B------:R-:W-:Y:S01]  /*01a0*/  FFMA R12, R8, R12, R11 ;  /* 0x0000000c080c7223 */ /* 0x000fe2000000000b */
[----:B------:R-:W-:Y:S06]  /*01b0*/  @P0 EXIT ;  /* 0x000000000000094d */ /* 0x000fec0003800000 */
[----:B------:R-:W-:Y:S01]  /*01c0*/  STG.E.64 desc[UR4][R6.64], R12 ;  /* 0x0000000c06007986 */ /* 0x000fe2000c101b04 */
[----:B------:R-:W-:Y:S05]  /*01d0*/  EXIT ;  /* 0x000000000000794d */ /* 0x000fea0003800000 */
.L_x_0:
[----:B------:R-:W-:-:S00]  /*01e0*/  BRA `(.L_x_0) ;  /* 0xfffffffc00fc7947 */ /* 0x000fc0000383ffff */
[----:B------:R-:W-:-:S00]  /*01f0*/  NOP ;  /* 0x0000000000007918 */ /* 0x000fc00000000000 */
        /* <DEDUP_REMOVED lines=8> */
.L_x_1:


//--------------------- .nv.constant0.triton_poi_fused__unsafe_index_add_mul_sub_55 --------------------------
	.section	.nv.constant0.triton_poi_fused__unsafe_index_add_mul_sub_55,"a",@progbits
	.sectionflags	@""
	.align	4
.nv.constant0.triton_poi_fused__unsafe_index_add_mul_sub_55:
	.zero		580
